	.headerflags	@"EF_CUDA_TEXMODE_UNIFIED EF_CUDA_64BIT_ADDRESS EF_CUDA_ACCELERATORS EF_CUDA_SM90 EF_CUDA_VIRTUAL_SM(EF_CUDA_SM90)"
	.elftype	@"ET_EXEC"


//--------------------- .nv.info                  --------------------------
	.section	.nv.info,"",@"SHT_CUDA_INFO"
	.align	4


	//----- nvinfo : EIATTR_REGCOUNT
	.align		4
        /*0000*/ 	.byte	0x04, 0x2f
        /*0002*/ 	.short	(.L_3 - .L_2)
	.align		4
.L_2:
        /*0004*/ 	.word	index@(triton_poi_fused__native_batch_norm_legit_no_training_mean_relu_19)
        /*0008*/ 	.word	0x0000001c


	//----- nvinfo : EIATTR_MIN_STACK_SIZE
	.align		4
.L_3:
        /*000c*/ 	.byte	0x04, 0x12
        /*000e*/ 	.short	(.L_5 - .L_4)
	.align		4
.L_4:
        /*0010*/ 	.word	index@(triton_poi_fused__native_batch_norm_legit_no_training_mean_relu_19)
        /*0014*/ 	.word	0x00000000


	//----- nvinfo : EIATTR_FRAME_SIZE
	.align		4
.L_5:
        /*0018*/ 	.byte	0x04, 0x11
        /*001a*/ 	.short	(.L_7 - .L_6)
	.align		4
.L_6:
        /*001c*/ 	.word	index@(triton_poi_fused__native_batch_norm_legit_no_training_mean_relu_19)
        /*0020*/ 	.word	0x00000000


	//----- nvinfo : EIATTR_MIN_STACK_SIZE
	.align		4
.L_7:
        /*0024*/ 	.byte	0x04, 0x12
        /*0026*/ 	.short	(.L_9 - .L_8)
	.align		4
.L_8:
        /*0028*/ 	.word	index@(triton_poi_fused__native_batch_norm_legit_no_training_mean_relu_19)
        /*002c*/ 	.word	0x00000000
.L_9:


//--------------------- .nv.info.triton_poi_fused__native_batch_norm_legit_no_training_mean_relu_19 --------------------------
	.section	.nv.info.triton_poi_fused__native_batch_norm_legit_no_training_mean_relu_19,"",@"SHT_CUDA_INFO"
	.sectionflags	@""
	.align	4


	//----- nvinfo : EIATTR_CUDA_API_VERSION
	.align		4
        /*0000*/ 	.byte	0x04, 0x37
        /*0002*/ 	.short	(.L_11 - .L_10)
.L_10:
        /*0004*/ 	.word	0x0000007c


	//----- nvinfo : EIATTR_KPARAM_INFO
	.align		4
.L_11:
        /*0008*/ 	.byte	0x04, 0x17
        /*000a*/ 	.short	(.L_13 - .L_12)
.L_12:
        /*000c*/ 	.word	0x00000000
        /*0010*/ 	.short	0x0006
        /*0012*/ 	.short	0x0030
        /*0014*/ 	.byte	0x00, 0xf0, 0x11, 0x00


	//----- nvinfo : EIATTR_KPARAM_INFO
	.align		4
.L_13:
        /*0018*/ 	.byte	0x04, 0x17
        /*001a*/ 	.short	(.L_15 - .L_14)
.L_14:
        /*001c*/ 	.word	0x00000000
        /*0020*/ 	.short	0x0005
        /*0022*/ 	.short	0x0028
        /*0024*/ 	.byte	0x00, 0xf4, 0x21, 0x00


	//----- nvinfo : EIATTR_KPARAM_INFO
	.align		4
.L_15:
        /*0028*/ 	.byte	0x04, 0x17
        /*002a*/ 	.short	(.L_17 - .L_16)
.L_16:
        /*002c*/ 	.word	0x00000000
        /*0030*/ 	.short	0x0004
        /*0032*/ 	.short	0x0020
        /*0034*/ 	.byte	0x00, 0xf4, 0x21, 0x00


	//----- nvinfo : EIATTR_KPARAM_INFO
	.align		4
.L_17:
        /*0038*/ 	.byte	0x04, 0x17
        /*003a*/ 	.short	(.L_19 - .L_18)
.L_18:
        /*003c*/ 	.word	0x00000000
        /*0040*/ 	.short	0x0003
        /*0042*/ 	.short	0x0018
        /*0044*/ 	.byte	0x00, 0xf4, 0x21, 0x00


	//----- nvinfo : EIATTR_KPARAM_INFO
	.align		4
.L_19:
        /*0048*/ 	.byte	0x04, 0x17
        /*004a*/ 	.short	(.L_21 - .L_20)
.L_20:
        /*004c*/ 	.word	0x00000000
        /*0050*/ 	.short	0x0002
        /*0052*/ 	.short	0x0010
        /*0054*/ 	.byte	0x00, 0xf4, 0x21, 0x00


	//----- nvinfo : EIATTR_KPARAM_INFO
	.align		4
.L_21:
        /*0058*/ 	.byte	0x04, 0x17
        /*005a*/ 	.short	(.L_23 - .L_22)
.L_22:
        /*005c*/ 	.word	0x00000000
        /*0060*/ 	.short	0x0001
        /*0062*/ 	.short	0x0008
        /*0064*/ 	.byte	0x00, 0xf4, 0x21, 0x00


	//----- nvinfo : EIATTR_KPARAM_INFO
	.align		4
.L_23:
        /*0068*/ 	.byte	0x04, 0x17
        /*006a*/ 	.short	(.L_25 - .L_24)
.L_24:
        /*006c*/ 	.word	0x00000000
        /*0070*/ 	.short	0x0000
        /*0072*/ 	.short	0x0000
        /*0074*/ 	.byte	0x00, 0xf4, 0x21, 0x00


	//----- nvinfo : EIATTR_SPARSE_MMA_MASK
	.align		4
.L_25:
        /*0078*/ 	.byte	0x03, 0x50
        /*007a*/ 	.short	0x0000


	//----- nvinfo : EIATTR_MAXREG_COUNT
	.align		4
        /*007c*/ 	.byte	0x03, 0x1b
        /*007e*/ 	.short	0x00ff


	//----- nvinfo : EIATTR_EXIT_INSTR_OFFSETS
	.align		4
        /*0080*/ 	.byte	0x04, 0x1c
        /*0082*/ 	.short	(.L_27 - .L_26)


	//   ....[0]....
.L_26:
        /*0084*/ 	.word	0x000006e0


	//----- nvinfo : EIATTR_REQNTID
	.align		4
.L_27:
        /*0088*/ 	.byte	0x04, 0x10
        /*008a*/ 	.short	(.L_29 - .L_28)
.L_28:
        /*008c*/ 	.word	0x00000080
        /*0090*/ 	.word	0x00000001
        /*0094*/ 	.word	0x00000001


	//----- nvinfo : EIATTR_CBANK_PARAM_SIZE
	.align		4
.L_29:
        /*0098*/ 	.byte	0x03, 0x19
        /*009a*/ 	.short	0x0034


	//----- nvinfo : EIATTR_PARAM_CBANK
	.align		4
        /*009c*/ 	.byte	0x04, 0x0a
        /*009e*/ 	.short	(.L_31 - .L_30)
	.align		4
.L_30:
        /*00a0*/ 	.word	index@(.nv.constant0.triton_poi_fused__native_batch_norm_legit_no_training_mean_relu_19)
        /*00a4*/ 	.short	0x0210
        /*00a6*/ 	.short	0x0034


	//----- nvinfo : EIATTR_SW_WAR
	.align		4
.L_31:
        /*00a8*/ 	.byte	0x04, 0x36
        /*00aa*/ 	.short	(.L_33 - .L_32)
.L_32:
        /*00ac*/ 	.word	0x00000008
.L_33:


//--------------------- .nv.callgraph             --------------------------
	.section	.nv.callgraph,"",@"SHT_CUDA_CALLGRAPH"
	.align	4
	.sectionentsize	8
	.align		4
        /*0000*/ 	.word	0x00000000
	.align		4
        /*0004*/ 	.word	0xffffffff
	.align		4
        /*0008*/ 	.word	0x00000000
	.align		4
        /*000c*/ 	.word	0xfffffffe
	.align		4
        /*0010*/ 	.word	0x00000000
	.align		4
        /*0014*/ 	.word	0xfffffffd
	.align		4
        /*0018*/ 	.word	0x00000000
	.align		4
        /*001c*/ 	.word	0xfffffffc


//--------------------- .nv.constant4             --------------------------
	.section	.nv.constant4,"a",@progbits
	.align	8
	.align		8
.nv.constant4:
        /*0000*/ 	.dword	_$_str
	.align		8
        /*0008*/ 	.dword	_$_str_$_2


//--------------------- .text.triton_poi_fused__native_batch_norm_legit_no_training_mean_relu_19 --------------------------
	.section	.text.triton_poi_fused__native_batch_norm_legit_no_training_mean_relu_19,"ax",@progbits
	.align	128
        .global         triton_poi_fused__native_batch_norm_legit_no_training_mean_relu_19
        .type           triton_poi_fused__native_batch_norm_legit_no_training_mean_relu_19,@function
        .size           triton_poi_fused__native_batch_norm_legit_no_training_mean_relu_19,(.L_x_1 - triton_poi_fused__native_batch_norm_legit_no_training_mean_relu_19)
        .other          triton_poi_fused__native_batch_norm_legit_no_training_mean_relu_19,@"STO_CUDA_ENTRY STV_DEFAULT"
triton_poi_fused__native_batch_norm_legit_no_training_mean_relu_19:
.text.triton_poi_fused__native_batch_norm_legit_no_training_mean_relu_19:
[----:B------:R-:W-:Y:S01]  /*0000*/  LDC R1, c[0x0][0x28] ;  /* 0x00000a00ff017b82 */ /* 0x000fe20000000800 */
[----:B------:R-:W1:Y:S07]  /*0010*/  S2R R0, SR_TID.X ;  /* 0x0000000000007919 */ /* 0x000e6e0000002100 */
[----:B------:R-:W2:Y:S01]  /*0020*/  LDC.64 R4, c[0x0][0x220] ;  /* 0x00008800ff047b82 */ /* 0x000ea20000000a00 */
[----:B------:R-:W-:Y:S01]  /*0030*/  ULDC.64 UR4, c[0x0][0x208] ;  /* 0x0000820000047ab9 */ /* 0x000fe20000000a00 */
[----:B------:R-:W3:Y:S06]  /*0040*/  S2R R3, SR_CTAID.X ;  /* 0x0000000000037919 */ /* 0x000eec0000002500 */
[----:B------:R-:W4:Y:S08]  /*0050*/  LDC.64 R8, c[0x0][0x210] ;  /* 0x00008400ff087b82 */ /* 0x000f300000000a00 */
[----:B------:R-:W5:Y:S08]  /*0060*/  LDC.64 R20, c[0x0][0x218] ;  /* 0x00008600ff147b82 */ /* 0x000f700000000a00 */
[----:B------:R-:W4:Y:S01]  /*0070*/  LDC.64 R6, c[0x0][0x230] ;  /* 0x00008c00ff067b82 */ /* 0x000f220000000a00 */
[----:B-1----:R-:W-:-:S04]  /*0080*/  SHF.L.U32 R0, R0, 0x1, RZ ;  /* 0x0000000100007819 */ /* 0x002fc800000006ff */
[----:B------:R-:W-:-:S04]  /*0090*/  LOP3.LUT R0, R0, 0xfe, RZ, 0xc0, !PT ;  /* 0x000000fe00007812 */ /* 0x000fc800078ec0ff */
[----:B---3--:R-:W-:-:S04]  /*00a0*/  LEA R0, R3, R0, 0x8 ;  /* 0x0000000003007211 */ /* 0x008fc800078e40ff */
[----:B------:R-:W-:-:S04]  /*00b0*/  SHF.R.S32.HI R3, RZ, 0x1f, R0 ;  /* 0x0000001fff037819 */ /* 0x000fc80000011400 */
[----:B------:R-:W-:-:S04]  /*00c0*/  LEA.HI R3, R3, R0, RZ, 0xb ;  /* 0x0000000003037211 */ /* 0x000fc800078f58ff */
[----:B------:R-:W-:-:S04]  /*00d0*/  LOP3.LUT R15, R3, 0xfffff800, RZ, 0xc0, !PT ;  /* 0xfffff800030f7812 */ /* 0x000fc800078ec0ff */
[----:B------:R-:W-:-:S05]  /*00e0*/  IADD3 R15, R0, -R15, RZ ;  /* 0x8000000f000f7210 */ /* 0x000fca0007ffe0ff */
[----:B--2---:R-:W-:-:S06]  /*00f0*/  IMAD.WIDE R4, R15, 0x4, R4 ;  /* 0x000000040f047825 */ /* 0x004fcc00078e0204 */
[----:B------:R-:W2:Y:S01]  /*0100*/  LDG.E.EL.64 R4, desc[UR4][R4.64] ;  /* 0x0000000404047981 */ /* 0x000ea2000c2e1b00 */
[----:B------:R-:W-:Y:S01]  /*0110*/  SHF.L.U32 R3, R3, 0x2, RZ ;  /* 0x0000000203037819 */ /* 0x000fe200000006ff */
[----:B-----5:R-:W-:-:S03]  /*0120*/  IMAD.WIDE R20, R15, 0x4, R20 ;  /* 0x000000040f147825 */ /* 0x020fc600078e0214 */
[----:B------:R-:W-:Y:S02]  /*0130*/  LOP3.LUT R10, R3, 0xffffe000, RZ, 0xc0, !PT ;  /* 0xffffe000030a7812 */ /* 0x000fe400078ec0ff */
[----:B------:R-:W1:Y:S02]  /*0140*/  LDC.64 R2, c[0x0][0x228] ;  /* 0x00008a00ff027b82 */ /* 0x000e640000000a00 */
[----:B------:R-:W-:-:S04]  /*0150*/  IADD3 R11, R15, R10, RZ ;  /* 0x0000000a0f0b7210 */ /* 0x000fc80007ffe0ff */
[----:B------:R-:W-:Y:S02]  /*0160*/  IADD3 R13, R11, 0x800, RZ ;  /* 0x000008000b0d7810 */ /* 0x000fe40007ffe0ff */
[----:B------:R-:W-:Y:S02]  /*0170*/  IADD3 R19, R11, 0x1000, RZ ;  /* 0x000010000b137810 */ /* 0x000fe40007ffe0ff */
[----:B------:R-:W-:Y:S01]  /*0180*/  IADD3 R17, R11, 0x1800, RZ ;  /* 0x000018000b117810 */ /* 0x000fe20007ffe0ff */
[----:B----4-:R-:W-:-:S04]  /*0190*/  IMAD.WIDE R10, R11, 0x4, R8 ;  /* 0x000000040b0a7825 */ /* 0x010fc800078e0208 */
[--C-:B------:R-:W-:Y:S02]  /*01a0*/  IMAD.WIDE R12, R13, 0x4, R8.reuse ;  /* 0x000000040d0c7825 */ /* 0x100fe400078e0208 */
[----:B------:R-:W3:Y:S02]  /*01b0*/  LDG.E.64 R10, desc[UR4][R10.64] ;  /* 0x000000040a0a7981 */ /* 0x000ee4000c1e1b00 */
[--C-:B------:R-:W-:Y:S02]  /*01c0*/  IMAD.WIDE R18, R19, 0x4, R8.reuse ;  /* 0x0000000413127825 */ /* 0x100fe400078e0208 */
[----:B------:R-:W4:Y:S02]  /*01d0*/  LDG.E.64 R12, desc[UR4][R12.64] ;  /* 0x000000040c0c7981 */ /* 0x000f24000c1e1b00 */
[----:B------:R-:W-:Y:S02]  /*01e0*/  IMAD.WIDE R16, R17, 0x4, R8 ;  /* 0x0000000411107825 */ /* 0x000fe400078e0208 */
[----:B------:R5:W3:Y:S02]  /*01f0*/  LDG.E.EL.64 R8, desc[UR4][R20.64] ;  /* 0x0000000414087981 */ /* 0x000ae4000c2e1b00 */
[----:B-1----:R-:W-:-:S02]  /*0200*/  IMAD.WIDE R2, R15, 0x4, R2 ;  /* 0x000000040f027825 */ /* 0x002fc400078e0202 */
[----:B------:R-:W3:Y:S02]  /*0210*/  LDG.E.64 R18, desc[UR4][R18.64] ;  /* 0x0000000412127981 */ /* 0x000ee4000c1e1b00 */
[----:B0-----:R-:W-:Y:S02]  /*0220*/  IMAD.WIDE R6, R15, 0x4, R6 ;  /* 0x000000040f067825 */ /* 0x001fe400078e0206 */
[----:B------:R-:W3:Y:S04]  /*0230*/  LDG.E.64 R16, desc[UR4][R16.64] ;  /* 0x0000000410107981 */ /* 0x000ee8000c1e1b00 */
[----:B------:R-:W4:Y:S04]  /*0240*/  LDG.E.EL.64 R2, desc[UR4][R2.64] ;  /* 0x0000000402027981 */ /* 0x000f28000c2e1b00 */
[----:B------:R-:W4:Y:S01]  /*0250*/  LDG.E.EL.64 R6, desc[UR4][R6.64] ;  /* 0x0000000406067981 */ /* 0x000f22000c2e1b00 */
[----:B-----5:R-:W-:Y:S01]  /*0260*/  HFMA2.MMA R20, -RZ, RZ, 1.625, 0 ;  /* 0x3e800000ff147435 */ /* 0x020fe200000001ff */
[----:B--2---:R-:W-:Y:S01]  /*0270*/  FADD R4, R4, 9.9999997473787516356e-06 ;  /* 0x3727c5ac04047421 */ /* 0x004fe20000000000 */
[----:B------:R-:W-:-:S03]  /*0280*/  FADD R5, R5, 9.9999997473787516356e-06 ;  /* 0x3727c5ac05057421 */ /* 0x000fc60000000000 */
[----:B------:R-:W0:Y:S08]  /*0290*/  MUFU.SQRT R14, R4 ;  /* 0x00000004000e7308 */ /* 0x000e300000002000 */
[----:B------:R-:W1:Y:S01]  /*02a0*/  MUFU.SQRT R15, R5 ;  /* 0x00000005000f7308 */ /* 0x000e620000002000 */
[C---:B0-----:R-:W-:Y:S02]  /*02b0*/  FSETP.GT.AND P0, PT, R14.reuse, 8.50705917302346158658e+37, PT ;  /* 0x7e8000000e00780b */ /* 0x041fe40003f04000 */
[----:B------:R-:W-:-:S02]  /*02c0*/  FSETP.GEU.AND P2, PT, R14, 1.175494350822287508e-38, PT ;  /* 0x008000000e00780b */ /* 0x000fc40003f4e000 */
[C---:B-1----:R-:W-:Y:S02]  /*02d0*/  FSETP.GT.AND P1, PT, R15.reuse, 8.50705917302346158658e+37, PT ;  /* 0x7e8000000f00780b */ /* 0x042fe40003f24000 */
[----:B------:R-:W-:-:S07]  /*02e0*/  FSETP.GEU.AND P3, PT, R15, 1.175494350822287508e-38, PT ;  /* 0x008000000f00780b */ /* 0x000fce0003f6e000 */
[----:B------:R-:W-:-:S04]  /*02f0*/  @P0 FMUL R14, R14, 0.25 ;  /* 0x3e8000000e0e0820 */ /* 0x000fc80000400000 */
[----:B------:R-:W-:Y:S01]  /*0300*/  @!P2 FMUL R14, R14, 16777216 ;  /* 0x4b8000000e0ea820 */ /* 0x000fe20000400000 */
[----:B------:R-:W-:-:S04]  /*0310*/  @P1 FMUL R15, R15, 0.25 ;  /* 0x3e8000000f0f1820 */ /* 0x000fc80000400000 */
[----:B------:R-:W-:Y:S01]  /*0320*/  @!P3 FMUL R15, R15, 16777216 ;  /* 0x4b8000000f0fb820 */ /* 0x000fe20000400000 */
[----:B------:R-:W0:Y:S01]  /*0330*/  MUFU.RCP R14, R14 ;  /* 0x0000000e000e7308 */ /* 0x000e220000001000 */
[----:B------:R-:W-:-:S07]  /*0340*/  FSEL R5, R20, 1, P0 ;  /* 0x3f80000014057808 */ /* 0x000fce0000000000 */
[----:B------:R-:W1:Y:S01]  /*0350*/  MUFU.RCP R15, R15 ;  /* 0x0000000f000f7308 */ /* 0x000e620000001000 */
[----:B------:R-:W-:Y:S01]  /*0360*/  FSEL R20, R20, 1, P1 ;  /* 0x3f80000014147808 */ /* 0x000fe20000800000 */
[----:B------:R-:W-:-:S04]  /*0370*/  @!P2 FMUL R5, R5, 16777216 ;  /* 0x4b8000000505a820 */ /* 0x000fc80000400000 */
[----:B------:R-:W-:Y:S01]  /*0380*/  @!P3 FMUL R20, R20, 16777216 ;  /* 0x4b8000001414b820 */ /* 0x000fe20000400000 */
[----:B0-----:R-:W-:Y:S01]  /*0390*/  FMUL R4, R14, R5 ;  /* 0x000000050e047220 */ /* 0x001fe20000400000 */
[----:B---3--:R-:W-:Y:S01]  /*03a0*/  FADD R21, R10, -R8 ;  /* 0x800000080a157221 */ /* 0x008fe20000000000 */
[C---:B----4-:R-:W-:Y:S01]  /*03b0*/  FADD R23, -R8.reuse, R12 ;  /* 0x0000000c08177221 */ /* 0x050fe20000000100 */
[C---:B------:R-:W-:Y:S01]  /*03c0*/  FADD R25, -R8.reuse, R18 ;  /* 0x0000001208197221 */ /* 0x040fe20000000100 */
[----:B------:R-:W-:Y:S01]  /*03d0*/  FADD R10, -R9, R13 ;  /* 0x0000000d090a7221 */ /* 0x000fe20000000100 */
[----:B-1----:R-:W-:Y:S01]  /*03e0*/  FMUL R5, R15, R20 ;  /* 0x000000140f057220 */ /* 0x002fe20000400000 */
[----:B------:R-:W-:Y:S01]  /*03f0*/  FADD R15, -R8, R16 ;  /* 0x00000010080f7221 */ /* 0x000fe20000000100 */
[----:B------:R-:W-:Y:S01]  /*0400*/  FADD R8, R11, -R9 ;  /* 0x800000090b087221 */ /* 0x000fe20000000000 */
[C---:B------:R-:W-:Y:S01]  /*0410*/  FMUL R21, R4.reuse, R21 ;  /* 0x0000001504157220 */ /* 0x040fe20000400000 */
[----:B------:R-:W-:Y:S01]  /*0420*/  FMUL R23, R4, R23 ;  /* 0x0000001704177220 */ /* 0x000fe20000400000 */
[----:B------:R-:W-:Y:S01]  /*0430*/  FADD R12, -R9, R19 ;  /* 0x00000013090c7221 */ /* 0x000fe20000000100 */
[C---:B------:R-:W-:Y:S01]  /*0440*/  FMUL R8, R5.reuse, R8 ;  /* 0x0000000805087220 */ /* 0x040fe20000400000 */
[----:B------:R-:W-:Y:S01]  /*0450*/  FMUL R10, R5, R10 ;  /* 0x0000000a050a7220 */ /* 0x000fe20000400000 */
[----:B------:R-:W-:Y:S01]  /*0460*/  FADD R14, -R9, R17 ;  /* 0x00000011090e7221 */ /* 0x000fe20000000100 */
[--C-:B------:R-:W-:Y:S01]  /*0470*/  FFMA R21, R2, R21, R6.reuse ;  /* 0x0000001502157223 */ /* 0x100fe20000000006 */
[----:B------:R-:W-:Y:S01]  /*0480*/  FMUL R25, R4, R25 ;  /* 0x0000001904197220 */ /* 0x000fe20000400000 */
[--C-:B------:R-:W-:Y:S01]  /*0490*/  FFMA R23, R2, R23, R6.reuse ;  /* 0x0000001702177223 */ /* 0x100fe20000000006 */
[----:B------:R-:W-:Y:S01]  /*04a0*/  FMUL R12, R5, R12 ;  /* 0x0000000c050c7220 */ /* 0x000fe20000400000 */
[C-C-:B------:R-:W-:Y:S01]  /*04b0*/  FFMA R10, R3.reuse, R10, R7.reuse ;  /* 0x0000000a030a7223 */ /* 0x140fe20000000007 */
[--C-:B------:R-:W-:Y:S01]  /*04c0*/  FFMA R8, R3, R8, R7.reuse ;  /* 0x0000000803087223 */ /* 0x100fe20000000007 */
[----:B------:R-:W-:Y:S01]  /*04d0*/  FMUL R14, R5, R14 ;  /* 0x0000000e050e7220 */ /* 0x000fe20000400000 */
[----:B------:R-:W-:Y:S01]  /*04e0*/  FMUL R15, R4, R15 ;  /* 0x0000000f040f7220 */ /* 0x000fe20000400000 */
[----:B------:R-:W-:Y:S01]  /*04f0*/  FFMA R25, R2, R25, R6 ;  /* 0x0000001902197223 */ /* 0x000fe20000000006 */
[----:B------:R-:W0:Y:S01]  /*0500*/  LDC.64 R4, c[0x0][0x238] ;  /* 0x00008e00ff047b82 */ /* 0x000e220000000a00 */
[----:B------:R-:W-:Y:S01]  /*0510*/  FSETP.GEU.AND P1, PT, R21, RZ, PT ;  /* 0x000000ff1500720b */ /* 0x000fe20003f2e000 */
[----:B------:R-:W-:Y:S01]  /*0520*/  FFMA R12, R3, R12, R7 ;  /* 0x0000000c030c7223 */ /* 0x000fe20000000007 */
[----:B------:R-:W-:-:S02]  /*0530*/  FSETP.GEU.AND P0, PT, R23, RZ, PT ;  /* 0x000000ff1700720b */ /* 0x000fc40003f0e000 */
[----:B------:R-:W-:Y:S02]  /*0540*/  FSETP.GEU.AND P2, PT, R10, RZ, PT ;  /* 0x000000ff0a00720b */ /* 0x000fe40003f4e000 */
[----:B------:R-:W-:Y:S01]  /*0550*/  FSETP.GEU.AND P3, PT, R8, RZ, PT ;  /* 0x000000ff0800720b */ /* 0x000fe20003f6e000 */
[----:B------:R-:W-:Y:S01]  /*0560*/  FFMA R15, R2, R15, R6 ;  /* 0x0000000f020f7223 */ /* 0x000fe20000000006 */
[----:B------:R-:W-:Y:S01]  /*0570*/  FSEL R21, R21, RZ, P1 ;  /* 0x000000ff15157208 */ /* 0x000fe20000800000 */
[----:B------:R-:W-:Y:S01]  /*0580*/  FFMA R14, R3, R14, R7 ;  /* 0x0000000e030e7223 */ /* 0x000fe20000000007 */
[----:B------:R-:W-:Y:S02]  /*0590*/  FSEL R2, R23, RZ, P0 ;  /* 0x000000ff17027208 */ /* 0x000fe40000000000 */
[----:B------:R-:W-:Y:S02]  /*05a0*/  FSETP.GEU.AND P1, PT, R25, RZ, PT ;  /* 0x000000ff1900720b */ /* 0x000fe40003f2e000 */
[----:B------:R-:W-:-:S02]  /*05b0*/  FSETP.GEU.AND P0, PT, R12, RZ, PT ;  /* 0x000000ff0c00720b */ /* 0x000fc40003f0e000 */
[----:B------:R-:W-:Y:S02]  /*05c0*/  FSEL R3, R10, RZ, P2 ;  /* 0x000000ff0a037208 */ /* 0x000fe40001000000 */
[----:B------:R-:W-:Y:S02]  /*05d0*/  FSEL R8, R8, RZ, P3 ;  /* 0x000000ff08087208 */ /* 0x000fe40001800000 */
[----:B------:R-:W-:Y:S01]  /*05e0*/  FSEL R25, R25, RZ, P1 ;  /* 0x000000ff19197208 */ /* 0x000fe20000800000 */
[----:B------:R-:W-:Y:S01]  /*05f0*/  FADD R2, R21, R2 ;  /* 0x0000000215027221 */ /* 0x000fe20000000000 */
[C---:B------:R-:W-:Y:S01]  /*0600*/  FSETP.GEU.AND P2, PT, R15.reuse, RZ, PT ;  /* 0x000000ff0f00720b */ /* 0x040fe20003f4e000 */
[----:B------:R-:W-:Y:S01]  /*0610*/  FADD R3, R8, R3 ;  /* 0x0000000308037221 */ /* 0x000fe20000000000 */
[----:B------:R-:W-:Y:S02]  /*0620*/  FSETP.GEU.AND P1, PT, R14, RZ, PT ;  /* 0x000000ff0e00720b */ /* 0x000fe40003f2e000 */
[----:B------:R-:W-:Y:S01]  /*0630*/  FSEL R12, R12, RZ, P0 ;  /* 0x000000ff0c0c7208 */ /* 0x000fe20000000000 */
[----:B------:R-:W-:Y:S01]  /*0640*/  FADD R2, R2, R25 ;  /* 0x0000001902027221 */ /* 0x000fe20000000000 */
[----:B------:R-:W-:-:S02]  /*0650*/  FSEL R15, R15, RZ, P2 ;  /* 0x000000ff0f0f7208 */ /* 0x000fc40001000000 */
[----:B------:R-:W-:Y:S01]  /*0660*/  FSEL R14, R14, RZ, P1 ;  /* 0x000000ff0e0e7208 */ /* 0x000fe20000800000 */
[----:B------:R-:W-:Y:S02]  /*0670*/  FADD R3, R3, R12 ;  /* 0x0000000c03037221 */ /* 0x000fe40000000000 */
[----:B------:R-:W-:Y:S02]  /*0680*/  FADD R2, R2, R15 ;  /* 0x0000000f02027221 */ /* 0x000fe40000000000 */
[----:B------:R-:W-:Y:S01]  /*0690*/  FADD R3, R3, R14 ;  /* 0x0000000e03037221 */ /* 0x000fe20000000000 */
[----:B0-----:R-:W-:-:S04]  /*06a0*/  IMAD.WIDE R4, R0, 0x4, R4 ;  /* 0x0000000400047825 */ /* 0x001fc800078e0204 */
[----:B------:R-:W-:Y:S01]  /*06b0*/  FMUL R2, R2, 0.25 ;  /* 0x3e80000002027820 */ /* 0x000fe20000400000 */
[----:B------:R-:W-:-:S05]  /*06c0*/  FMUL R3, R3, 0.25 ;  /* 0x3e80000003037820 */ /* 0x000fca0000400000 */
[----:B------:R-:W-:Y:S01]  /*06d0*/  STG.E.64 desc[UR4][R4.64], R2 ;  /* 0x0000000204007986 */ /* 0x000fe2000c101b04 */
[----:B------:R-:W-:Y:S05]  /*06e0*/  EXIT ;  /* 0x000000000000794d */ /* 0x000fea0003800000 */
.L_x_0:
[----:B------:R-:W-:-:S00]  /*06f0*/  BRA `(.L_x_0) ;  /* 0xfffffffc00fc7947 */ /* 0x000fc0000383ffff */
[----:B------:R-:W-:-:S00]  /*0700*/  NOP ;  /* 0x0000000000007918 */ /* 0x000fc00000000000 */
[----:B------:R-:W-:-:S00]  /*0710*/  NOP ;  /* 0x0000000000007918 */ /* 0x000fc00000000000 */
[----:B------:R-:W-:-:S00]  /*0720*/  NOP ;  /* 0x0000000000007918 */ /* 0x000fc00000000000 */
[----:B------:R-:W-:-:S00]  /*0730*/  NOP ;  /* 0x0000000000007918 */ /* 0x000fc00000000000 */
[----:B------:R-:W-:-:S00]  /*0740*/  NOP ;  /* 0x0000000000007918 */ /* 0x000fc00000000000 */
[----:B------:R-:W-:-:S00]  /*0750*/  NOP ;  /* 0x0000000000007918 */ /* 0x000fc00000000000 */
[----:B------:R-:W-:-:S00]  /*0760*/  NOP ;  /* 0x0000000000007918 */ /* 0x000fc00000000000 */
[----:B------:R-:W-:-:S00]  /*0770*/  NOP ;  /* 0x0000000000007918 */ /* 0x000fc00000000000 */
.L_x_1:


//--------------------- .nv.global.init           --------------------------
	.section	.nv.global.init,"aw",@progbits
.nv.global.init:
	.type		_$_str,@object
	.size		_$_str,(_$_str_$_2 - _$_str)
_$_str:
        /*0000*/ 	.byte	0x5f, 0x5f, 0x43, 0x55, 0x44, 0x41, 0x5f, 0x46, 0x54, 0x5a, 0x00
	.type		_$_str_$_2,@object
	.size		_$_str_$_2,(.L_1 - _$_str_$_2)
_$_str_$_2:
        /*000b*/ 	.byte	0x5f, 0x5f, 0x43, 0x55, 0x44, 0x41, 0x5f, 0x50, 0x52, 0x45, 0x43, 0x5f, 0x53, 0x51, 0x52, 0x54
        /*001b*/ 	.byte	0x00
.L_1:


//--------------------- .nv.constant0.triton_poi_fused__native_batch_norm_legit_no_training_mean_relu_19 --------------------------
	.section	.nv.constant0.triton_poi_fused__native_batch_norm_legit_no_training_mean_relu_19,"a",@progbits
	.sectionflags	@""
	.align	4
.nv.constant0.triton_poi_fused__native_batch_norm_legit_no_training_mean_relu_19:
	.zero		580
